//
// Generated by NVIDIA NVVM Compiler
//
// Compiler Build ID: CL-36424714
// Cuda compilation tools, release 13.0, V13.0.88
// Based on NVVM 20.0.0
//

.version 9.0
.target sm_100
.address_size 64

	// .globl	_Z11copy_kernelPfS_i

.visible .entry _Z11copy_kernelPfS_i(
	.param .u64 .ptr .align 1 _Z11copy_kernelPfS_i_param_0,
	.param .u64 .ptr .align 1 _Z11copy_kernelPfS_i_param_1,
	.param .u32 _Z11copy_kernelPfS_i_param_2
)
{
	.reg .pred 	%p<2>;
	.reg .b32 	%r<6>;
	.reg .b32 	%f<2>;
	.reg .b64 	%rd<8>;

	ld.param.u64 	%rd1, [_Z11copy_kernelPfS_i_param_0];
	ld.param.u64 	%rd2, [_Z11copy_kernelPfS_i_param_1];
	ld.param.u32 	%r2, [_Z11copy_kernelPfS_i_param_2];
	mov.u32 	%r3, %ctaid.x;
	mov.u32 	%r4, %ntid.x;
	mov.u32 	%r5, %tid.x;
	mad.lo.s32 	%r1, %r3, %r4, %r5;
	setp.ge.s32 	%p1, %r1, %r2;
	@%p1 bra 	$L__BB0_2;
	cvta.to.global.u64 	%rd3, %rd1;
	cvta.to.global.u64 	%rd4, %rd2;
	mul.wide.s32 	%rd5, %r1, 4;
	add.s64 	%rd6, %rd3, %rd5;
	ld.global.f32 	%f1, [%rd6];
	add.s64 	%rd7, %rd4, %rd5;
	st.global.f32 	[%rd7], %f1;
$L__BB0_2:
	ret;

}


// ===== COMPILED SASS (sm_100) =====

	.target	sm_100

	.elftype	@"ET_EXEC"


//--------------------- .note.nv.tkinfo           --------------------------
	.section	.note.nv.tkinfo,"",@"SHT_NOTE"
	.sectionflags	@"SHF_NOTE_NV_TKINFO"
	.tkinfo
        /*0018*/ 	.word	0x00000002
        /*0030*/ 	.string	""
        /*0030*/ 	.string	"ptxas"
        /*0030*/ 	.string	"Cuda compilation tools, release 13.0, V13.0.88"
        /*0030*/ 	.string	"Build cuda_13.0.r13.0/compiler.36424714_0"
        /*0030*/ 	.string	"-arch sm_100 -m 64 "



//--------------------- .note.nv.cuinfo           --------------------------
	.section	.note.nv.cuinfo,"",@"SHT_NOTE"
	.sectionflags	@"SHF_NOTE_NV_CUINFO"
        /*0018*/ 	.short	0x0002
        /*001a*/ 	.short	0x0064
        /*001c*/ 	.short	0x0082
	.zero		2


//--------------------- .nv.info                  --------------------------
	.section	.nv.info,"",@"SHT_CUDA_INFO"
	.align	4


	//----- nvinfo : EIATTR_REGCOUNT
	.align		4
        /*0000*/ 	.byte	0x04, 0x2f
        /*0002*/ 	.short	(.L_1 - .L_0)
	.align		4
.L_0:
        /*0004*/ 	.word	index@(_Z11copy_kernelPfS_i)
        /*0008*/ 	.word	0x0000000a


	//----- nvinfo : EIATTR_FRAME_SIZE
	.align		4
.L_1:
        /*000c*/ 	.byte	0x04, 0x11
        /*000e*/ 	.short	(.L_3 - .L_2)
	.align		4
.L_2:
        /*0010*/ 	.word	index@(_Z11copy_kernelPfS_i)
        /*0014*/ 	.word	0x00000000


	//----- nvinfo : EIATTR_MIN_STACK_SIZE
	.align		4
.L_3:
        /*0018*/ 	.byte	0x04, 0x12
        /*001a*/ 	.short	(.L_5 - .L_4)
	.align		4
.L_4:
        /*001c*/ 	.word	index@(_Z11copy_kernelPfS_i)
        /*0020*/ 	.word	0x00000000
.L_5:


//--------------------- .nv.compat                --------------------------
	.section	.nv.compat,"",@"SHT_CUDA_COMPAT_INFO"
	.align	4
        /*0000*/ 	.byte	0x02, 0x09, 0x00, 0x00, 0x02, 0x02, 0x01, 0x00, 0x02, 0x05, 0x05, 0x00, 0x03, 0x07, 0x01, 0x01
        /*0010*/ 	.byte	0x02, 0x03, 0x00, 0x00, 0x02, 0x06, 0x01, 0x00, 0x04, 0x0b, 0x08, 0x00, 0x09, 0x00, 0x00, 0x00
        /*0020*/ 	.byte	0x00, 0x00, 0x00, 0x00


//--------------------- .nv.info._Z11copy_kernelPfS_i --------------------------
	.section	.nv.info._Z11copy_kernelPfS_i,"",@"SHT_CUDA_INFO"
	.sectionflags	@""
	.align	4


	//----- nvinfo : EIATTR_CUDA_API_VERSION
	.align		4
        /*0000*/ 	.byte	0x04, 0x37
        /*0002*/ 	.short	(.L_7 - .L_6)
.L_6:
        /*0004*/ 	.word	0x00000082


	//----- nvinfo : EIATTR_KPARAM_INFO
	.align		4
.L_7:
        /*0008*/ 	.byte	0x04, 0x17
        /*000a*/ 	.short	(.L_9 - .L_8)
.L_8:
        /*000c*/ 	.word	0x00000000
        /*0010*/ 	.short	0x0002
        /*0012*/ 	.short	0x0010
        /*0014*/ 	.byte	0x00, 0xf0, 0x11, 0x00


	//----- nvinfo : EIATTR_KPARAM_INFO
	.align		4
.L_9:
        /*0018*/ 	.byte	0x04, 0x17
        /*001a*/ 	.short	(.L_11 - .L_10)
.L_10:
        /*001c*/ 	.word	0x00000000
        /*0020*/ 	.short	0x0001
        /*0022*/ 	.short	0x0008
        /*0024*/ 	.byte	0x00, 0xf5, 0x21, 0x00


	//----- nvinfo : EIATTR_KPARAM_INFO
	.align		4
.L_11:
        /*0028*/ 	.byte	0x04, 0x17
        /*002a*/ 	.short	(.L_13 - .L_12)
.L_12:
        /*002c*/ 	.word	0x00000000
        /*0030*/ 	.short	0x0000
        /*0032*/ 	.short	0x0000
        /*0034*/ 	.byte	0x00, 0xf5, 0x21, 0x00


	//----- nvinfo : EIATTR_SPARSE_MMA_MASK
	.align		4
.L_13:
        /*0038*/ 	.byte	0x03, 0x50
        /*003a*/ 	.short	0x0000


	//----- nvinfo : EIATTR_MAXREG_COUNT
	.align		4
        /*003c*/ 	.byte	0x03, 0x1b
        /*003e*/ 	.short	0x00ff


	//----- nvinfo : EIATTR_MERCURY_ISA_VERSION
	.align		4
        /*0040*/ 	.byte	0x03, 0x5f
        /*0042*/ 	.short	0x0101


	//----- nvinfo : EIATTR_VRC_CTA_INIT_COUNT
	.align		4
        /*0044*/ 	.byte	0x02, 0x4a
	.zero		1
	.zero		1


	//----- nvinfo : EIATTR_EXIT_INSTR_OFFSETS
	.align		4
        /*0048*/ 	.byte	0x04, 0x1c
        /*004a*/ 	.short	(.L_15 - .L_14)


	//   ....[0]....
.L_14:
        /*004c*/ 	.word	0x00000070


	//   ....[1]....
        /*0050*/ 	.word	0x000000f0


	//----- nvinfo : EIATTR_CBANK_PARAM_SIZE
	.align		4
.L_15:
        /*0054*/ 	.byte	0x03, 0x19
        /*0056*/ 	.short	0x0014


	//----- nvinfo : EIATTR_PARAM_CBANK
	.align		4
        /*0058*/ 	.byte	0x04, 0x0a
        /*005a*/ 	.short	(.L_17 - .L_16)
	.align		4
.L_16:
        /*005c*/ 	.word	index@(.nv.constant0._Z11copy_kernelPfS_i)
        /*0060*/ 	.short	0x0380
        /*0062*/ 	.short	0x0014


	//----- nvinfo : EIATTR_SW_WAR
	.align		4
.L_17:
        /*0064*/ 	.byte	0x04, 0x36
        /*0066*/ 	.short	(.L_19 - .L_18)
.L_18:
        /*0068*/ 	.word	0x00000008
.L_19:


//--------------------- .nv.callgraph             --------------------------
	.section	.nv.callgraph,"",@"SHT_CUDA_CALLGRAPH"
	.align	4
	.sectionentsize	8
	.align		4
        /*0000*/ 	.word	0x00000000
	.align		4
        /*0004*/ 	.word	0xffffffff
	.align		4
        /*0008*/ 	.word	0x00000000
	.align		4
        /*000c*/ 	.word	0xfffffffe
	.align		4
        /*0010*/ 	.word	0x00000000
	.align		4
        /*0014*/ 	.word	0xfffffffd
	.align		4
        /*0018*/ 	.word	0x00000000
	.align		4
        /*001c*/ 	.word	0xfffffffc


//--------------------- .text._Z11copy_kernelPfS_i --------------------------
	.section	.text._Z11copy_kernelPfS_i,"ax",@progbits
	.align	128
        .global         _Z11copy_kernelPfS_i
        .type           _Z11copy_kernelPfS_i,@function
        .size           _Z11copy_kernelPfS_i,(.L_x_1 - _Z11copy_kernelPfS_i)
        .other          _Z11copy_kernelPfS_i,@"STO_CUDA_ENTRY STV_DEFAULT"
_Z11copy_kernelPfS_i:
.text._Z11copy_kernelPfS_i:
[----:B------:R-:W-:Y:S01]  /*0000*/  LDC R1, c[0x0][0x37c] ;  /* 0x0000df00ff017b82 */ /* 0x000fe20000000800 */
[----:B------:R-:W0:Y:S07]  /*0010*/  S2R R0, SR_TID.X ;  /* 0x0000000000007919 */ /* 0x000e2e0000002100 */
[----:B------:R-:W0:Y:S01]  /*0020*/  S2UR UR4, SR_CTAID.X ;  /* 0x00000000000479c3 */ /* 0x000e220000002500 */
[----:B------:R-:W1:Y:S07]  /*0030*/  LDCU UR5, c[0x0][0x390] ;  /* 0x00007200ff0577ac */ /* 0x000e6e0008000800 */
[----:B------:R-:W0:Y:S02]  /*0040*/  LDC R7, c[0x0][0x360] ;  /* 0x0000d800ff077b82 */ /* 0x000e240000000800 */
[----:B0-----:R-:W-:-:S05]  /*0050*/  IMAD R7, R7, UR4, R0 ;  /* 0x0000000407077c24 */ /* 0x001fca000f8e0200 */
[----:B-1----:R-:W-:-:S13]  /*0060*/  ISETP.GE.AND P0, PT, R7, UR5, PT ;  /* 0x0000000507007c0c */ /* 0x002fda000bf06270 */
[----:B------:R-:W-:Y:S05]  /*0070*/  @P0 EXIT ;  /* 0x000000000000094d */ /* 0x000fea0003800000 */
[----:B------:R-:W0:Y:S01]  /*0080*/  LDC.64 R2, c[0x0][0x380] ;  /* 0x0000e000ff027b82 */ /* 0x000e220000000a00 */
[----:B------:R-:W1:Y:S07]  /*0090*/  LDCU.64 UR4, c[0x0][0x358] ;  /* 0x00006b00ff0477ac */ /* 0x000e6e0008000a00 */
[----:B------:R-:W2:Y:S01]  /*00a0*/  LDC.64 R4, c[0x0][0x388] ;  /* 0x0000e200ff047b82 */ /* 0x000ea20000000a00 */
[----:B0-----:R-:W-:-:S06]  /*00b0*/  IMAD.WIDE R2, R7, 0x4, R2 ;  /* 0x0000000407027825 */ /* 0x001fcc00078e0202 */
[----:B-1----:R-:W3:Y:S01]  /*00c0*/  LDG.E R3, desc[UR4][R2.64] ;  /* 0x0000000402037981 */ /* 0x002ee2000c1e1900 */
[----:B--2---:R-:W-:-:S05]  /*00d0*/  IMAD.WIDE R4, R7, 0x4, R4 ;  /* 0x0000000407047825 */ /* 0x004fca00078e0204 */
[----:B---3--:R-:W-:Y:S01]  /*00e0*/  STG.E desc[UR4][R4.64], R3 ;  /* 0x0000000304007986 */ /* 0x008fe2000c101904 */
[----:B------:R-:W-:Y:S05]  /*00f0*/  EXIT ;  /* 0x000000000000794d */ /* 0x000fea0003800000 */
.L_x_0:
[----:B------:R-:W-:-:S00]  /*0100*/  BRA `(.L_x_0) ;  /* 0xfffffffc00fc7947 */ /* 0x000fc0000383ffff */
[----:B------:R-:W-:-:S00]  /*0110*/  NOP ;  /* 0x0000000000007918 */ /* 0x000fc00000000000 */
        /* <DEDUP_REMOVED lines=14> */
.L_x_1:


//--------------------- .nv.shared.reserved.0     --------------------------
	.section	.nv.shared.reserved.0,"aw",@nobits
	.weak		__nv_reservedSMEM_offset_0_alias
	.size		__nv_reservedSMEM_offset_0_alias, 0, 64
	.other		__nv_reservedSMEM_offset_0_alias,@"STO_CUDA_RESERVED_SHARED STV_DEFAULT"
__nv_reservedSMEM_offset_0_alias:
	.zero		0
	.zero		64


//--------------------- .nv.constant0._Z11copy_kernelPfS_i --------------------------
	.section	.nv.constant0._Z11copy_kernelPfS_i,"a",@progbits
	.sectionflags	@""
	.align	4
.nv.constant0._Z11copy_kernelPfS_i:
	.zero		916


//--------------------- SYMBOLS --------------------------

	.type		.nv.reservedSmem.offset0,@object
	.size		.nv.reservedSmem.offset0,0x4
